//
// Generated by NVIDIA NVVM Compiler
//
// Compiler Build ID: CL-36424714
// Cuda compilation tools, release 13.0, V13.0.88
// Based on NVVM 20.0.0
//

.version 9.0
.target sm_100
.address_size 64

	// .globl	_Z9matrixAddPfS_S_i

.visible .entry _Z9matrixAddPfS_S_i(
	.param .u64 .ptr .align 1 _Z9matrixAddPfS_S_i_param_0,
	.param .u64 .ptr .align 1 _Z9matrixAddPfS_S_i_param_1,
	.param .u64 .ptr .align 1 _Z9matrixAddPfS_S_i_param_2,
	.param .u32 _Z9matrixAddPfS_S_i_param_3
)
{
	.reg .pred 	%p<2>;
	.reg .b32 	%r<12>;
	.reg .b32 	%f<4>;
	.reg .b64 	%rd<11>;

	ld.param.u64 	%rd1, [_Z9matrixAddPfS_S_i_param_0];
	ld.param.u64 	%rd2, [_Z9matrixAddPfS_S_i_param_1];
	ld.param.u64 	%rd3, [_Z9matrixAddPfS_S_i_param_2];
	ld.param.u32 	%r2, [_Z9matrixAddPfS_S_i_param_3];
	mov.u32 	%r3, %ntid.x;
	mov.u32 	%r4, %ctaid.x;
	mov.u32 	%r5, %tid.x;
	mov.u32 	%r6, %ntid.y;
	mov.u32 	%r7, %ctaid.y;
	mov.u32 	%r8, %tid.y;
	mad.lo.s32 	%r9, %r6, %r7, %r8;
	mov.u32 	%r10, %nctaid.x;
	mad.lo.s32 	%r11, %r9, %r10, %r4;
	mad.lo.s32 	%r1, %r11, %r3, %r5;
	setp.ge.s32 	%p1, %r1, %r2;
	@%p1 bra 	$L__BB0_2;
	cvta.to.global.u64 	%rd4, %rd1;
	cvta.to.global.u64 	%rd5, %rd2;
	cvta.to.global.u64 	%rd6, %rd3;
	mul.wide.s32 	%rd7, %r1, 4;
	add.s64 	%rd8, %rd4, %rd7;
	ld.global.f32 	%f1, [%rd8];
	add.s64 	%rd9, %rd5, %rd7;
	ld.global.f32 	%f2, [%rd9];
	add.f32 	%f3, %f1, %f2;
	add.s64 	%rd10, %rd6, %rd7;
	st.global.f32 	[%rd10], %f3;
$L__BB0_2:
	ret;

}


// ===== COMPILED SASS (sm_100) =====

	.target	sm_100

	.elftype	@"ET_EXEC"


//--------------------- .note.nv.tkinfo           --------------------------
	.section	.note.nv.tkinfo,"",@"SHT_NOTE"
	.sectionflags	@"SHF_NOTE_NV_TKINFO"
	.tkinfo
        /*0018*/ 	.word	0x00000002
        /*0030*/ 	.string	""
        /*0030*/ 	.string	"ptxas"
        /*0030*/ 	.string	"Cuda compilation tools, release 13.0, V13.0.88"
        /*0030*/ 	.string	"Build cuda_13.0.r13.0/compiler.36424714_0"
        /*0030*/ 	.string	"-arch sm_100 -m 64 "



//--------------------- .note.nv.cuinfo           --------------------------
	.section	.note.nv.cuinfo,"",@"SHT_NOTE"
	.sectionflags	@"SHF_NOTE_NV_CUINFO"
        /*0018*/ 	.short	0x0002
        /*001a*/ 	.short	0x0064
        /*001c*/ 	.short	0x0082
	.zero		2


//--------------------- .nv.info                  --------------------------
	.section	.nv.info,"",@"SHT_CUDA_INFO"
	.align	4


	//----- nvinfo : EIATTR_REGCOUNT
	.align		4
        /*0000*/ 	.byte	0x04, 0x2f
        /*0002*/ 	.short	(.L_1 - .L_0)
	.align		4
.L_0:
        /*0004*/ 	.word	index@(_Z9matrixAddPfS_S_i)
        /*0008*/ 	.word	0x0000000c


	//----- nvinfo : EIATTR_FRAME_SIZE
	.align		4
.L_1:
        /*000c*/ 	.byte	0x04, 0x11
        /*000e*/ 	.short	(.L_3 - .L_2)
	.align		4
.L_2:
        /*0010*/ 	.word	index@(_Z9matrixAddPfS_S_i)
        /*0014*/ 	.word	0x00000000


	//----- nvinfo : EIATTR_MIN_STACK_SIZE
	.align		4
.L_3:
        /*0018*/ 	.byte	0x04, 0x12
        /*001a*/ 	.short	(.L_5 - .L_4)
	.align		4
.L_4:
        /*001c*/ 	.word	index@(_Z9matrixAddPfS_S_i)
        /*0020*/ 	.word	0x00000000
.L_5:


//--------------------- .nv.compat                --------------------------
	.section	.nv.compat,"",@"SHT_CUDA_COMPAT_INFO"
	.align	4
        /*0000*/ 	.byte	0x02, 0x09, 0x00, 0x00, 0x02, 0x02, 0x01, 0x00, 0x02, 0x05, 0x05, 0x00, 0x03, 0x07, 0x01, 0x01
        /*0010*/ 	.byte	0x02, 0x03, 0x00, 0x00, 0x02, 0x06, 0x01, 0x00, 0x04, 0x0b, 0x08, 0x00, 0x09, 0x00, 0x00, 0x00
        /*0020*/ 	.byte	0x00, 0x00, 0x00, 0x00


//--------------------- .nv.info._Z9matrixAddPfS_S_i --------------------------
	.section	.nv.info._Z9matrixAddPfS_S_i,"",@"SHT_CUDA_INFO"
	.sectionflags	@""
	.align	4


	//----- nvinfo : EIATTR_CUDA_API_VERSION
	.align		4
        /*0000*/ 	.byte	0x04, 0x37
        /*0002*/ 	.short	(.L_7 - .L_6)
.L_6:
        /*0004*/ 	.word	0x00000082


	//----- nvinfo : EIATTR_KPARAM_INFO
	.align		4
.L_7:
        /*0008*/ 	.byte	0x04, 0x17
        /*000a*/ 	.short	(.L_9 - .L_8)
.L_8:
        /*000c*/ 	.word	0x00000000
        /*0010*/ 	.short	0x0003
        /*0012*/ 	.short	0x0018
        /*0014*/ 	.byte	0x00, 0xf0, 0x11, 0x00


	//----- nvinfo : EIATTR_KPARAM_INFO
	.align		4
.L_9:
        /*0018*/ 	.byte	0x04, 0x17
        /*001a*/ 	.short	(.L_11 - .L_10)
.L_10:
        /*001c*/ 	.word	0x00000000
        /*0020*/ 	.short	0x0002
        /*0022*/ 	.short	0x0010
        /*0024*/ 	.byte	0x00, 0xf5, 0x21, 0x00


	//----- nvinfo : EIATTR_KPARAM_INFO
	.align		4
.L_11:
        /*0028*/ 	.byte	0x04, 0x17
        /*002a*/ 	.short	(.L_13 - .L_12)
.L_12:
        /*002c*/ 	.word	0x00000000
        /*0030*/ 	.short	0x0001
        /*0032*/ 	.short	0x0008
        /*0034*/ 	.byte	0x00, 0xf5, 0x21, 0x00


	//----- nvinfo : EIATTR_KPARAM_INFO
	.align		4
.L_13:
        /*0038*/ 	.byte	0x04, 0x17
        /*003a*/ 	.short	(.L_15 - .L_14)
.L_14:
        /*003c*/ 	.word	0x00000000
        /*0040*/ 	.short	0x0000
        /*0042*/ 	.short	0x0000
        /*0044*/ 	.byte	0x00, 0xf5, 0x21, 0x00


	//----- nvinfo : EIATTR_SPARSE_MMA_MASK
	.align		4
.L_15:
        /*0048*/ 	.byte	0x03, 0x50
        /*004a*/ 	.short	0x0000


	//----- nvinfo : EIATTR_MAXREG_COUNT
	.align		4
        /*004c*/ 	.byte	0x03, 0x1b
        /*004e*/ 	.short	0x00ff


	//----- nvinfo : EIATTR_MERCURY_ISA_VERSION
	.align		4
        /*0050*/ 	.byte	0x03, 0x5f
        /*0052*/ 	.short	0x0101


	//----- nvinfo : EIATTR_VRC_CTA_INIT_COUNT
	.align		4
        /*0054*/ 	.byte	0x02, 0x4a
	.zero		1
	.zero		1


	//----- nvinfo : EIATTR_EXIT_INSTR_OFFSETS
	.align		4
        /*0058*/ 	.byte	0x04, 0x1c
        /*005a*/ 	.short	(.L_17 - .L_16)


	//   ....[0]....
.L_16:
        /*005c*/ 	.word	0x000000d0


	//   ....[1]....
        /*0060*/ 	.word	0x00000190


	//----- nvinfo : EIATTR_CBANK_PARAM_SIZE
	.align		4
.L_17:
        /*0064*/ 	.byte	0x03, 0x19
        /*0066*/ 	.short	0x001c


	//----- nvinfo : EIATTR_PARAM_CBANK
	.align		4
        /*0068*/ 	.byte	0x04, 0x0a
        /*006a*/ 	.short	(.L_19 - .L_18)
	.align		4
.L_18:
        /*006c*/ 	.word	index@(.nv.constant0._Z9matrixAddPfS_S_i)
        /*0070*/ 	.short	0x0380
        /*0072*/ 	.short	0x001c


	//----- nvinfo : EIATTR_SW_WAR
	.align		4
.L_19:
        /*0074*/ 	.byte	0x04, 0x36
        /*0076*/ 	.short	(.L_21 - .L_20)
.L_20:
        /*0078*/ 	.word	0x00000008
.L_21:


//--------------------- .nv.callgraph             --------------------------
	.section	.nv.callgraph,"",@"SHT_CUDA_CALLGRAPH"
	.align	4
	.sectionentsize	8
	.align		4
        /*0000*/ 	.word	0x00000000
	.align		4
        /*0004*/ 	.word	0xffffffff
	.align		4
        /*0008*/ 	.word	0x00000000
	.align		4
        /*000c*/ 	.word	0xfffffffe
	.align		4
        /*0010*/ 	.word	0x00000000
	.align		4
        /*0014*/ 	.word	0xfffffffd
	.align		4
        /*0018*/ 	.word	0x00000000
	.align		4
        /*001c*/ 	.word	0xfffffffc


//--------------------- .text._Z9matrixAddPfS_S_i --------------------------
	.section	.text._Z9matrixAddPfS_S_i,"ax",@progbits
	.align	128
        .global         _Z9matrixAddPfS_S_i
        .type           _Z9matrixAddPfS_S_i,@function
        .size           _Z9matrixAddPfS_S_i,(.L_x_1 - _Z9matrixAddPfS_S_i)
        .other          _Z9matrixAddPfS_S_i,@"STO_CUDA_ENTRY STV_DEFAULT"
_Z9matrixAddPfS_S_i:
.text._Z9matrixAddPfS_S_i:
[----:B------:R-:W-:Y:S01]  /*0000*/  LDC R1, c[0x0][0x37c] ;  /* 0x0000df00ff017b82 */ /* 0x000fe20000000800 */
[----:B------:R-:W0:Y:S01]  /*0010*/  S2R R0, SR_CTAID.Y ;  /* 0x0000000000007919 */ /* 0x000e220000002600 */
[----:B------:R-:W1:Y:S06]  /*0020*/  LDCU UR4, c[0x0][0x360] ;  /* 0x00006c00ff0477ac */ /* 0x000e6c0008000800 */
[----:B------:R-:W2:Y:S01]  /*0030*/  S2UR UR5, SR_CTAID.X ;  /* 0x00000000000579c3 */ /* 0x000ea20000002500 */
[----:B------:R-:W0:Y:S01]  /*0040*/  S2R R3, SR_TID.Y ;  /* 0x0000000000037919 */ /* 0x000e220000002200 */
[----:B------:R-:W0:Y:S01]  /*0050*/  LDCU UR6, c[0x0][0x364] ;  /* 0x00006c80ff0677ac */ /* 0x000e220008000800 */
[----:B------:R-:W1:Y:S01]  /*0060*/  S2R R9, SR_TID.X ;  /* 0x0000000000097919 */ /* 0x000e620000002100 */
[----:B------:R-:W3:Y:S04]  /*0070*/  LDCU UR7, c[0x0][0x398] ;  /* 0x00007300ff0777ac */ /* 0x000ee80008000800 */
[----:B------:R-:W2:Y:S01]  /*0080*/  LDC R5, c[0x0][0x370] ;  /* 0x0000dc00ff057b82 */ /* 0x000ea20000000800 */
[----:B0-----:R-:W-:-:S04]  /*0090*/  IMAD R0, R0, UR6, R3 ;  /* 0x0000000600007c24 */ /* 0x001fc8000f8e0203 */
[----:B--2---:R-:W-:-:S04]  /*00a0*/  IMAD R0, R0, R5, UR5 ;  /* 0x0000000500007e24 */ /* 0x004fc8000f8e0205 */
[----:B-1----:R-:W-:-:S05]  /*00b0*/  IMAD R9, R0, UR4, R9 ;  /* 0x0000000400097c24 */ /* 0x002fca000f8e0209 */
[----:B---3--:R-:W-:-:S13]  /*00c0*/  ISETP.GE.AND P0, PT, R9, UR7, PT ;  /* 0x0000000709007c0c */ /* 0x008fda000bf06270 */
[----:B------:R-:W-:Y:S05]  /*00d0*/  @P0 EXIT ;  /* 0x000000000000094d */ /* 0x000fea0003800000 */
[----:B------:R-:W0:Y:S01]  /*00e0*/  LDC.64 R2, c[0x0][0x380] ;  /* 0x0000e000ff027b82 */ /* 0x000e220000000a00 */
[----:B------:R-:W1:Y:S07]  /*00f0*/  LDCU.64 UR4, c[0x0][0x358] ;  /* 0x00006b00ff0477ac */ /* 0x000e6e0008000a00 */
[----:B------:R-:W2:Y:S08]  /*0100*/  LDC.64 R4, c[0x0][0x388] ;  /* 0x0000e200ff047b82 */ /* 0x000eb00000000a00 */
[----:B------:R-:W3:Y:S01]  /*0110*/  LDC.64 R6, c[0x0][0x390] ;  /* 0x0000e400ff067b82 */ /* 0x000ee20000000a00 */
[----:B0-----:R-:W-:-:S06]  /*0120*/  IMAD.WIDE R2, R9, 0x4, R2 ;  /* 0x0000000409027825 */ /* 0x001fcc00078e0202 */
[----:B-1----:R-:W4:Y:S01]  /*0130*/  LDG.E R2, desc[UR4][R2.64] ;  /* 0x0000000402027981 */ /* 0x002f22000c1e1900 */
[----:B--2---:R-:W-:-:S06]  /*0140*/  IMAD.WIDE R4, R9, 0x4, R4 ;  /* 0x0000000409047825 */ /* 0x004fcc00078e0204 */
[----:B------:R-:W4:Y:S01]  /*0150*/  LDG.E R5, desc[UR4][R4.64] ;  /* 0x0000000404057981 */ /* 0x000f22000c1e1900 */
[----:B---3--:R-:W-:-:S04]  /*0160*/  IMAD.WIDE R6, R9, 0x4, R6 ;  /* 0x0000000409067825 */ /* 0x008fc800078e0206 */
[----:B----4-:R-:W-:-:S05]  /*0170*/  FADD R9, R2, R5 ;  /* 0x0000000502097221 */ /* 0x010fca0000000000 */
[----:B------:R-:W-:Y:S01]  /*0180*/  STG.E desc[UR4][R6.64], R9 ;  /* 0x0000000906007986 */ /* 0x000fe2000c101904 */
[----:B------:R-:W-:Y:S05]  /*0190*/  EXIT ;  /* 0x000000000000794d */ /* 0x000fea0003800000 */
.L_x_0:
[----:B------:R-:W-:-:S00]  /*01a0*/  BRA `(.L_x_0) ;  /* 0xfffffffc00fc7947 */ /* 0x000fc0000383ffff */
[----:B------:R-:W-:-:S00]  /*01b0*/  NOP ;  /* 0x0000000000007918 */ /* 0x000fc00000000000 */
        /* <DEDUP_REMOVED lines=12> */
.L_x_1:


//--------------------- .nv.shared.reserved.0     --------------------------
	.section	.nv.shared.reserved.0,"aw",@nobits
	.weak		__nv_reservedSMEM_offset_0_alias
	.size		__nv_reservedSMEM_offset_0_alias, 0, 64
	.other		__nv_reservedSMEM_offset_0_alias,@"STO_CUDA_RESERVED_SHARED STV_DEFAULT"
__nv_reservedSMEM_offset_0_alias:
	.zero		0
	.zero		64


//--------------------- .nv.constant0._Z9matrixAddPfS_S_i --------------------------
	.section	.nv.constant0._Z9matrixAddPfS_S_i,"a",@progbits
	.sectionflags	@""
	.align	4
.nv.constant0._Z9matrixAddPfS_S_i:
	.zero		924


//--------------------- SYMBOLS --------------------------

	.type		.nv.reservedSmem.offset0,@object
	.size		.nv.reservedSmem.offset0,0x4
